	.headerflags	@"EF_CUDA_TEXMODE_UNIFIED EF_CUDA_64BIT_ADDRESS EF_CUDA_ACCELERATORS EF_CUDA_SM90 EF_CUDA_VIRTUAL_SM(EF_CUDA_SM90)"
	.elftype	@"ET_EXEC"


//--------------------- .nv.info                  --------------------------
	.section	.nv.info,"",@"SHT_CUDA_INFO"
	.align	4


	//----- nvinfo : EIATTR_REGCOUNT
	.align		4
        /*0000*/ 	.byte	0x04, 0x2f
        /*0002*/ 	.short	(.L_1 - .L_0)
	.align		4
.L_0:
        /*0004*/ 	.word	index@(triton_poi_fused_convolution_relu_12)
        /*0008*/ 	.word	0x0000000c


	//----- nvinfo : EIATTR_MIN_STACK_SIZE
	.align		4
.L_1:
        /*000c*/ 	.byte	0x04, 0x12
        /*000e*/ 	.short	(.L_3 - .L_2)
	.align		4
.L_2:
        /*0010*/ 	.word	index@(triton_poi_fused_convolution_relu_12)
        /*0014*/ 	.word	0x00000000


	//----- nvinfo : EIATTR_FRAME_SIZE
	.align		4
.L_3:
        /*0018*/ 	.byte	0x04, 0x11
        /*001a*/ 	.short	(.L_5 - .L_4)
	.align		4
.L_4:
        /*001c*/ 	.word	index@(triton_poi_fused_convolution_relu_12)
        /*0020*/ 	.word	0x00000000


	//----- nvinfo : EIATTR_MIN_STACK_SIZE
	.align		4
.L_5:
        /*0024*/ 	.byte	0x04, 0x12
        /*0026*/ 	.short	(.L_7 - .L_6)
	.align		4
.L_6:
        /*0028*/ 	.word	index@(triton_poi_fused_convolution_relu_12)
        /*002c*/ 	.word	0x00000000
.L_7:


//--------------------- .nv.info.triton_poi_fused_convolution_relu_12 --------------------------
	.section	.nv.info.triton_poi_fused_convolution_relu_12,"",@"SHT_CUDA_INFO"
	.sectionflags	@""
	.align	4


	//----- nvinfo : EIATTR_CUDA_API_VERSION
	.align		4
        /*0000*/ 	.byte	0x04, 0x37
        /*0002*/ 	.short	(.L_9 - .L_8)
.L_8:
        /*0004*/ 	.word	0x0000007c


	//----- nvinfo : EIATTR_KPARAM_INFO
	.align		4
.L_9:
        /*0008*/ 	.byte	0x04, 0x17
        /*000a*/ 	.short	(.L_11 - .L_10)
.L_10:
        /*000c*/ 	.word	0x00000000
        /*0010*/ 	.short	0x0002
        /*0012*/ 	.short	0x0010
        /*0014*/ 	.byte	0x00, 0xf0, 0x11, 0x00


	//----- nvinfo : EIATTR_KPARAM_INFO
	.align		4
.L_11:
        /*0018*/ 	.byte	0x04, 0x17
        /*001a*/ 	.short	(.L_13 - .L_12)
.L_12:
        /*001c*/ 	.word	0x00000000
        /*0020*/ 	.short	0x0001
        /*0022*/ 	.short	0x0008
        /*0024*/ 	.byte	0x00, 0xf4, 0x21, 0x00


	//----- nvinfo : EIATTR_KPARAM_INFO
	.align		4
.L_13:
        /*0028*/ 	.byte	0x04, 0x17
        /*002a*/ 	.short	(.L_15 - .L_14)
.L_14:
        /*002c*/ 	.word	0x00000000
        /*0030*/ 	.short	0x0000
        /*0032*/ 	.short	0x0000
        /*0034*/ 	.byte	0x00, 0xf4, 0x21, 0x00


	//----- nvinfo : EIATTR_SPARSE_MMA_MASK
	.align		4
.L_15:
        /*0038*/ 	.byte	0x03, 0x50
        /*003a*/ 	.short	0x0000


	//----- nvinfo : EIATTR_MAXREG_COUNT
	.align		4
        /*003c*/ 	.byte	0x03, 0x1b
        /*003e*/ 	.short	0x00ff


	//----- nvinfo : EIATTR_EXIT_INSTR_OFFSETS
	.align		4
        /*0040*/ 	.byte	0x04, 0x1c
        /*0042*/ 	.short	(.L_17 - .L_16)


	//   ....[0]....
.L_16:
        /*0044*/ 	.word	0x00000150


	//----- nvinfo : EIATTR_REQNTID
	.align		4
.L_17:
        /*0048*/ 	.byte	0x04, 0x10
        /*004a*/ 	.short	(.L_19 - .L_18)
.L_18:
        /*004c*/ 	.word	0x00000080
        /*0050*/ 	.word	0x00000001
        /*0054*/ 	.word	0x00000001


	//----- nvinfo : EIATTR_CBANK_PARAM_SIZE
	.align		4
.L_19:
        /*0058*/ 	.byte	0x03, 0x19
        /*005a*/ 	.short	0x0014


	//----- nvinfo : EIATTR_PARAM_CBANK
	.align		4
        /*005c*/ 	.byte	0x04, 0x0a
        /*005e*/ 	.short	(.L_21 - .L_20)
	.align		4
.L_20:
        /*0060*/ 	.word	index@(.nv.constant0.triton_poi_fused_convolution_relu_12)
        /*0064*/ 	.short	0x0210
        /*0066*/ 	.short	0x0014


	//----- nvinfo : EIATTR_SW_WAR
	.align		4
.L_21:
        /*0068*/ 	.byte	0x04, 0x36
        /*006a*/ 	.short	(.L_23 - .L_22)
.L_22:
        /*006c*/ 	.word	0x00000008
.L_23:


//--------------------- .nv.callgraph             --------------------------
	.section	.nv.callgraph,"",@"SHT_CUDA_CALLGRAPH"
	.align	4
	.sectionentsize	8
	.align		4
        /*0000*/ 	.word	0x00000000
	.align		4
        /*0004*/ 	.word	0xffffffff
	.align		4
        /*0008*/ 	.word	0x00000000
	.align		4
        /*000c*/ 	.word	0xfffffffe
	.align		4
        /*0010*/ 	.word	0x00000000
	.align		4
        /*0014*/ 	.word	0xfffffffd
	.align		4
        /*0018*/ 	.word	0x00000000
	.align		4
        /*001c*/ 	.word	0xfffffffc


//--------------------- .text.triton_poi_fused_convolution_relu_12 --------------------------
	.section	.text.triton_poi_fused_convolution_relu_12,"ax",@progbits
	.align	128
        .global         triton_poi_fused_convolution_relu_12
        .type           triton_poi_fused_convolution_relu_12,@function
        .size           triton_poi_fused_convolution_relu_12,(.L_x_1 - triton_poi_fused_convolution_relu_12)
        .other          triton_poi_fused_convolution_relu_12,@"STO_CUDA_ENTRY STV_DEFAULT"
triton_poi_fused_convolution_relu_12:
.text.triton_poi_fused_convolution_relu_12:
[----:B------:R-:W-:Y:S01]  /*0000*/  LDC R1, c[0x0][0x28] ;  /* 0x00000a00ff017b82 */ /* 0x000fe20000000800 */
[----:B------:R-:W1:Y:S07]  /*0010*/  S2R R0, SR_TID.X ;  /* 0x0000000000007919 */ /* 0x000e6e0000002100 */
[----:B------:R-:W2:Y:S01]  /*0020*/  LDC.64 R4, c[0x0][0x218] ;  /* 0x00008600ff047b82 */ /* 0x000ea20000000a00 */
[----:B------:R-:W-:Y:S01]  /*0030*/  ULDC.64 UR4, c[0x0][0x208] ;  /* 0x0000820000047ab9 */ /* 0x000fe20000000a00 */
[----:B------:R-:W3:Y:S06]  /*0040*/  S2R R7, SR_CTAID.X ;  /* 0x0000000000077919 */ /* 0x000eec0000002500 */
[----:B------:R-:W4:Y:S01]  /*0050*/  LDC.64 R2, c[0x0][0x210] ;  /* 0x00008400ff027b82 */ /* 0x000f220000000a00 */
[----:B-1----:R-:W-:-:S02]  /*0060*/  LOP3.LUT R0, R0, 0x7f, RZ, 0xc0, !PT ;  /* 0x0000007f00007812 */ /* 0x002fc400078ec0ff */
[----:B---3--:R-:W-:-:S03]  /*0070*/  SHF.R.S32.HI R6, RZ, 0x18, R7 ;  /* 0x00000018ff067819 */ /* 0x008fc60000011407 */
[----:B------:R-:W-:Y:S01]  /*0080*/  IMAD R7, R7, 0x80, R0 ;  /* 0x0000008007077824 */ /* 0x000fe200078e0200 */
[----:B------:R-:W-:-:S03]  /*0090*/  SGXT R0, R6, 0x1 ;  /* 0x000000010600781a */ /* 0x000fc60000000200 */
[----:B----4-:R-:W-:Y:S01]  /*00a0*/  IMAD.WIDE R2, R7, 0x4, R2 ;  /* 0x0000000407027825 */ /* 0x010fe200078e0202 */
[----:B------:R-:W-:-:S04]  /*00b0*/  LEA.HI R0, R0, R7, RZ, 0xb ;  /* 0x0000000700007211 */ /* 0x000fc800078f58ff */
[----:B------:R-:W-:-:S05]  /*00c0*/  LOP3.LUT R0, R0, 0xfffff800, RZ, 0xc0, !PT ;  /* 0xfffff80000007812 */ /* 0x000fca00078ec0ff */
[----:B------:R-:W-:Y:S02]  /*00d0*/  IMAD.IADD R9, R7, 0x1, -R0 ;  /* 0x0000000107097824 */ /* 0x000fe400078e0a00 */
[----:B------:R-:W3:Y:S02]  /*00e0*/  LDG.E R0, desc[UR4][R2.64] ;  /* 0x0000000402007981 */ /* 0x000ee4000c1e1900 */
[----:B--2---:R-:W-:-:S06]  /*00f0*/  IMAD.WIDE R4, R9, 0x4, R4 ;  /* 0x0000000409047825 */ /* 0x004fcc00078e0204 */
[----:B------:R-:W3:Y:S02]  /*0100*/  LDG.E.EL R5, desc[UR4][R4.64] ;  /* 0x0000000404057981 */ /* 0x000ee4000c2e1900 */
[C---:B---3--:R-:W-:Y:S01]  /*0110*/  FADD R6, R0.reuse, R5 ;  /* 0x0000000500067221 */ /* 0x048fe20000000000 */
[----:B------:R-:W-:-:S04]  /*0120*/  FSETP.GEU.AND P0, PT, R0, -R5, PT ;  /* 0x800000050000720b */ /* 0x000fc80003f0e000 */
[----:B------:R-:W-:-:S05]  /*0130*/  FSEL R7, R6, RZ, P0 ;  /* 0x000000ff06077208 */ /* 0x000fca0000000000 */
[----:B------:R-:W-:Y:S01]  /*0140*/  STG.E desc[UR4][R2.64], R7 ;  /* 0x0000000702007986 */ /* 0x000fe2000c101904 */
[----:B------:R-:W-:Y:S05]  /*0150*/  EXIT ;  /* 0x000000000000794d */ /* 0x000fea0003800000 */
.L_x_0:
[----:B------:R-:W-:-:S00]  /*0160*/  BRA `(.L_x_0) ;  /* 0xfffffffc00fc7947 */ /* 0x000fc0000383ffff */
[----:B------:R-:W-:-:S00]  /*0170*/  NOP ;  /* 0x0000000000007918 */ /* 0x000fc00000000000 */
        /* <DEDUP_REMOVED lines=8> */
.L_x_1:


//--------------------- .nv.constant0.triton_poi_fused_convolution_relu_12 --------------------------
	.section	.nv.constant0.triton_poi_fused_convolution_relu_12,"a",@progbits
	.sectionflags	@""
	.align	4
.nv.constant0.triton_poi_fused_convolution_relu_12:
	.zero		548
